	.headerflags	@"EF_CUDA_TEXMODE_UNIFIED EF_CUDA_64BIT_ADDRESS EF_CUDA_ACCELERATORS EF_CUDA_SM90 EF_CUDA_VIRTUAL_SM(EF_CUDA_SM90)"
	.elftype	@"ET_EXEC"


//--------------------- .nv.info                  --------------------------
	.section	.nv.info,"",@"SHT_CUDA_INFO"
	.align	4


	//----- nvinfo : EIATTR_REGCOUNT
	.align		4
        /*0000*/ 	.byte	0x04, 0x2f
        /*0002*/ 	.short	(.L_3 - .L_2)
	.align		4
.L_2:
        /*0004*/ 	.word	index@(triton_poi_fused__native_batch_norm_legit_no_training_add_relu_22)
        /*0008*/ 	.word	0x00000014


	//----- nvinfo : EIATTR_MIN_STACK_SIZE
	.align		4
.L_3:
        /*000c*/ 	.byte	0x04, 0x12
        /*000e*/ 	.short	(.L_5 - .L_4)
	.align		4
.L_4:
        /*0010*/ 	.word	index@(triton_poi_fused__native_batch_norm_legit_no_training_add_relu_22)
        /*0014*/ 	.word	0x00000000


	//----- nvinfo : EIATTR_FRAME_SIZE
	.align		4
.L_5:
        /*0018*/ 	.byte	0x04, 0x11
        /*001a*/ 	.short	(.L_7 - .L_6)
	.align		4
.L_6:
        /*001c*/ 	.word	index@(triton_poi_fused__native_batch_norm_legit_no_training_add_relu_22)
        /*0020*/ 	.word	0x00000000


	//----- nvinfo : EIATTR_MIN_STACK_SIZE
	.align		4
.L_7:
        /*0024*/ 	.byte	0x04, 0x12
        /*0026*/ 	.short	(.L_9 - .L_8)
	.align		4
.L_8:
        /*0028*/ 	.word	index@(triton_poi_fused__native_batch_norm_legit_no_training_add_relu_22)
        /*002c*/ 	.word	0x00000000
.L_9:


//--------------------- .nv.info.triton_poi_fused__native_batch_norm_legit_no_training_add_relu_22 --------------------------
	.section	.nv.info.triton_poi_fused__native_batch_norm_legit_no_training_add_relu_22,"",@"SHT_CUDA_INFO"
	.sectionflags	@""
	.align	4


	//----- nvinfo : EIATTR_CUDA_API_VERSION
	.align		4
        /*0000*/ 	.byte	0x04, 0x37
        /*0002*/ 	.short	(.L_11 - .L_10)
.L_10:
        /*0004*/ 	.word	0x0000007c


	//----- nvinfo : EIATTR_KPARAM_INFO
	.align		4
.L_11:
        /*0008*/ 	.byte	0x04, 0x17
        /*000a*/ 	.short	(.L_13 - .L_12)
.L_12:
        /*000c*/ 	.word	0x00000000
        /*0010*/ 	.short	0x0007
        /*0012*/ 	.short	0x0038
        /*0014*/ 	.byte	0x00, 0xf0, 0x11, 0x00


	//----- nvinfo : EIATTR_KPARAM_INFO
	.align		4
.L_13:
        /*0018*/ 	.byte	0x04, 0x17
        /*001a*/ 	.short	(.L_15 - .L_14)
.L_14:
        /*001c*/ 	.word	0x00000000
        /*0020*/ 	.short	0x0006
        /*0022*/ 	.short	0x0030
        /*0024*/ 	.byte	0x00, 0xf4, 0x21, 0x00


	//----- nvinfo : EIATTR_KPARAM_INFO
	.align		4
.L_15:
        /*0028*/ 	.byte	0x04, 0x17
        /*002a*/ 	.short	(.L_17 - .L_16)
.L_16:
        /*002c*/ 	.word	0x00000000
        /*0030*/ 	.short	0x0005
        /*0032*/ 	.short	0x0028
        /*0034*/ 	.byte	0x00, 0xf4, 0x21, 0x00


	//----- nvinfo : EIATTR_KPARAM_INFO
	.align		4
.L_17:
        /*0038*/ 	.byte	0x04, 0x17
        /*003a*/ 	.short	(.L_19 - .L_18)
.L_18:
        /*003c*/ 	.word	0x00000000
        /*0040*/ 	.short	0x0004
        /*0042*/ 	.short	0x0020
        /*0044*/ 	.byte	0x00, 0xf4, 0x21, 0x00


	//----- nvinfo : EIATTR_KPARAM_INFO
	.align		4
.L_19:
        /*0048*/ 	.byte	0x04, 0x17
        /*004a*/ 	.short	(.L_21 - .L_20)
.L_20:
        /*004c*/ 	.word	0x00000000
        /*0050*/ 	.short	0x0003
        /*0052*/ 	.short	0x0018
        /*0054*/ 	.byte	0x00, 0xf4, 0x21, 0x00


	//----- nvinfo : EIATTR_KPARAM_INFO
	.align		4
.L_21:
        /*0058*/ 	.byte	0x04, 0x17
        /*005a*/ 	.short	(.L_23 - .L_22)
.L_22:
        /*005c*/ 	.word	0x00000000
        /*0060*/ 	.short	0x0002
        /*0062*/ 	.short	0x0010
        /*0064*/ 	.byte	0x00, 0xf4, 0x21, 0x00


	//----- nvinfo : EIATTR_KPARAM_INFO
	.align		4
.L_23:
        /*0068*/ 	.byte	0x04, 0x17
        /*006a*/ 	.short	(.L_25 - .L_24)
.L_24:
        /*006c*/ 	.word	0x00000000
        /*0070*/ 	.short	0x0001
        /*0072*/ 	.short	0x0008
        /*0074*/ 	.byte	0x00, 0xf4, 0x21, 0x00


	//----- nvinfo : EIATTR_KPARAM_INFO
	.align		4
.L_25:
        /*0078*/ 	.byte	0x04, 0x17
        /*007a*/ 	.short	(.L_27 - .L_26)
.L_26:
        /*007c*/ 	.word	0x00000000
        /*0080*/ 	.short	0x0000
        /*0082*/ 	.short	0x0000
        /*0084*/ 	.byte	0x00, 0xf4, 0x21, 0x00


	//----- nvinfo : EIATTR_SPARSE_MMA_MASK
	.align		4
.L_27:
        /*0088*/ 	.byte	0x03, 0x50
        /*008a*/ 	.short	0x0000


	//----- nvinfo : EIATTR_MAXREG_COUNT
	.align		4
        /*008c*/ 	.byte	0x03, 0x1b
        /*008e*/ 	.short	0x00ff


	//----- nvinfo : EIATTR_EXIT_INSTR_OFFSETS
	.align		4
        /*0090*/ 	.byte	0x04, 0x1c
        /*0092*/ 	.short	(.L_29 - .L_28)


	//   ....[0]....
.L_28:
        /*0094*/ 	.word	0x00000420


	//----- nvinfo : EIATTR_REQNTID
	.align		4
.L_29:
        /*0098*/ 	.byte	0x04, 0x10
        /*009a*/ 	.short	(.L_31 - .L_30)
.L_30:
        /*009c*/ 	.word	0x00000100
        /*00a0*/ 	.word	0x00000001
        /*00a4*/ 	.word	0x00000001


	//----- nvinfo : EIATTR_CBANK_PARAM_SIZE
	.align		4
.L_31:
        /*00a8*/ 	.byte	0x03, 0x19
        /*00aa*/ 	.short	0x003c


	//----- nvinfo : EIATTR_PARAM_CBANK
	.align		4
        /*00ac*/ 	.byte	0x04, 0x0a
        /*00ae*/ 	.short	(.L_33 - .L_32)
	.align		4
.L_32:
        /*00b0*/ 	.word	index@(.nv.constant0.triton_poi_fused__native_batch_norm_legit_no_training_add_relu_22)
        /*00b4*/ 	.short	0x0210
        /*00b6*/ 	.short	0x003c


	//----- nvinfo : EIATTR_SW_WAR
	.align		4
.L_33:
        /*00b8*/ 	.byte	0x04, 0x36
        /*00ba*/ 	.short	(.L_35 - .L_34)
.L_34:
        /*00bc*/ 	.word	0x00000008
.L_35:


//--------------------- .nv.callgraph             --------------------------
	.section	.nv.callgraph,"",@"SHT_CUDA_CALLGRAPH"
	.align	4
	.sectionentsize	8
	.align		4
        /*0000*/ 	.word	0x00000000
	.align		4
        /*0004*/ 	.word	0xffffffff
	.align		4
        /*0008*/ 	.word	0x00000000
	.align		4
        /*000c*/ 	.word	0xfffffffe
	.align		4
        /*0010*/ 	.word	0x00000000
	.align		4
        /*0014*/ 	.word	0xfffffffd
	.align		4
        /*0018*/ 	.word	0x00000000
	.align		4
        /*001c*/ 	.word	0xfffffffc


//--------------------- .nv.constant4             --------------------------
	.section	.nv.constant4,"a",@progbits
	.align	8
	.align		8
.nv.constant4:
        /*0000*/ 	.dword	_$_str
	.align		8
        /*0008*/ 	.dword	_$_str_$_2


//--------------------- .text.triton_poi_fused__native_batch_norm_legit_no_training_add_relu_22 --------------------------
	.section	.text.triton_poi_fused__native_batch_norm_legit_no_training_add_relu_22,"ax",@progbits
	.align	128
        .global         triton_poi_fused__native_batch_norm_legit_no_training_add_relu_22
        .type           triton_poi_fused__native_batch_norm_legit_no_training_add_relu_22,@function
        .size           triton_poi_fused__native_batch_norm_legit_no_training_add_relu_22,(.L_x_1 - triton_poi_fused__native_batch_norm_legit_no_training_add_relu_22)
        .other          triton_poi_fused__native_batch_norm_legit_no_training_add_relu_22,@"STO_CUDA_ENTRY STV_DEFAULT"
triton_poi_fused__native_batch_norm_legit_no_training_add_relu_22:
.text.triton_poi_fused__native_batch_norm_legit_no_training_add_relu_22:
[----:B------:R-:W-:Y:S01]  /*0000*/  LDC R1, c[0x0][0x28] ;  /* 0x00000a00ff017b82 */ /* 0x000fe20000000800 */
[----:B------:R-:W1:Y:S07]  /*0010*/  S2R R0, SR_TID.X ;  /* 0x0000000000007919 */ /* 0x000e6e0000002100 */
[----:B------:R-:W2:Y:S01]  /*0020*/  LDC.64 R2, c[0x0][0x220] ;  /* 0x00008800ff027b82 */ /* 0x000ea20000000a00 */
[----:B------:R-:W-:Y:S01]  /*0030*/  ULDC.64 UR4, c[0x0][0x208] ;  /* 0x0000820000047ab9 */ /* 0x000fe20000000a00 */
[----:B------:R-:W3:Y:S06]  /*0040*/  S2R R7, SR_CTAID.X ;  /* 0x0000000000077919 */ /* 0x000eec0000002500 */
[----:B------:R-:W4:Y:S08]  /*0050*/  LDC.64 R8, c[0x0][0x228] ;  /* 0x00008a00ff087b82 */ /* 0x000f300000000a00 */
[----:B------:R-:W5:Y:S08]  /*0060*/  LDC.64 R10, c[0x0][0x230] ;  /* 0x00008c00ff0a7b82 */ /* 0x000f700000000a00 */
[----:B------:R-:W4:Y:S01]  /*0070*/  LDC.64 R12, c[0x0][0x238] ;  /* 0x00008e00ff0c7b82 */ /* 0x000f220000000a00 */
[----:B-1----:R-:W-:-:S02]  /*0080*/  SHF.L.U32 R0, R0, 0x1, RZ ;  /* 0x0000000100007819 */ /* 0x002fc400000006ff */
[----:B---3--:R-:W-:Y:S02]  /*0090*/  SHF.R.S32.HI R5, RZ, 0x16, R7 ;  /* 0x00000016ff057819 */ /* 0x008fe40000011407 */
[----:B------:R-:W-:Y:S02]  /*00a0*/  LOP3.LUT R0, R0, 0x1fe, RZ, 0xc0, !PT ;  /* 0x000001fe00007812 */ /* 0x000fe400078ec0ff */
[----:B------:R-:W-:Y:S02]  /*00b0*/  SGXT R5, R5, 0x1 ;  /* 0x000000010505781a */ /* 0x000fe40000000200 */
[----:B------:R-:W-:Y:S02]  /*00c0*/  LEA R0, R7, R0, 0x9 ;  /* 0x0000000007007211 */ /* 0x000fe400078e48ff */
[----:B------:R-:W1:Y:S02]  /*00d0*/  LDC.64 R6, c[0x0][0x218] ;  /* 0x00008600ff067b82 */ /* 0x000e640000000a00 */
[----:B------:R-:W-:-:S04]  /*00e0*/  LEA.HI R5, R5, R0, RZ, 0x9 ;  /* 0x0000000005057211 */ /* 0x000fc800078f48ff */
[----:B------:R-:W-:-:S04]  /*00f0*/  LOP3.LUT R5, R5, 0xfffffe00, RZ, 0xc0, !PT ;  /* 0xfffffe0005057812 */ /* 0x000fc800078ec0ff */
[----:B------:R-:W-:Y:S02]  /*0100*/  IADD3 R15, R0, -R5, RZ ;  /* 0x80000005000f7210 */ /* 0x000fe40007ffe0ff */
[----:B------:R-:W3:Y:S03]  /*0110*/  LDC.64 R4, c[0x0][0x210] ;  /* 0x00008400ff047b82 */ /* 0x000ee60000000a00 */
[----:B--2---:R-:W-:-:S06]  /*0120*/  IMAD.WIDE R2, R15, 0x4, R2 ;  /* 0x000000040f027825 */ /* 0x004fcc00078e0202 */
[----:B------:R-:W2:Y:S01]  /*0130*/  LDG.E.EL.64 R2, desc[UR4][R2.64] ;  /* 0x0000000402027981 */ /* 0x000ea2000c2e1b00 */
[----:B-1----:R-:W-:-:S04]  /*0140*/  IMAD.WIDE R6, R15, 0x4, R6 ;  /* 0x000000040f067825 */ /* 0x002fc800078e0206 */
[C---:B----4-:R-:W-:Y:S02]  /*0150*/  IMAD.WIDE R8, R15.reuse, 0x4, R8 ;  /* 0x000000040f087825 */ /* 0x050fe400078e0208 */
[----:B------:R-:W4:Y:S02]  /*0160*/  LDG.E.EL.64 R6, desc[UR4][R6.64] ;  /* 0x0000000406067981 */ /* 0x000f24000c2e1b00 */
[----:B-----5:R-:W-:Y:S02]  /*0170*/  IMAD.WIDE R10, R15, 0x4, R10 ;  /* 0x000000040f0a7825 */ /* 0x020fe400078e020a */
[----:B------:R-:W5:Y:S02]  /*0180*/  LDG.E.EL.64 R8, desc[UR4][R8.64] ;  /* 0x0000000408087981 */ /* 0x000f64000c2e1b00 */
[C---:B---3--:R-:W-:Y:S02]  /*0190*/  IMAD.WIDE R4, R0.reuse, 0x4, R4 ;  /* 0x0000000400047825 */ /* 0x048fe400078e0204 */
[----:B------:R-:W5:Y:S04]  /*01a0*/  LDG.E.EL.64 R10, desc[UR4][R10.64] ;  /* 0x000000040a0a7981 */ /* 0x000f68000c2e1b00 */
[----:B------:R-:W4:Y:S01]  /*01b0*/  LDG.E.64 R4, desc[UR4][R4.64] ;  /* 0x0000000404047981 */ /* 0x000f22000c1e1b00 */
[----:B0-----:R-:W-:-:S06]  /*01c0*/  IMAD.WIDE R12, R0, 0x4, R12 ;  /* 0x00000004000c7825 */ /* 0x001fcc00078e020c */
[----:B------:R-:W3:Y:S01]  /*01d0*/  LDG.E.64 R12, desc[UR4][R12.64] ;  /* 0x000000040c0c7981 */ /* 0x000ee2000c1e1b00 */
[----:B------:R-:W-:Y:S01]  /*01e0*/  HFMA2.MMA R16, -RZ, RZ, 1.625, 0 ;  /* 0x3e800000ff107435 */ /* 0x000fe200000001ff */
[----:B--2---:R-:W-:Y:S01]  /*01f0*/  FADD R2, R2, 9.9999997473787516356e-06 ;  /* 0x3727c5ac02027421 */ /* 0x004fe20000000000 */
[----:B------:R-:W-:-:S03]  /*0200*/  FADD R3, R3, 9.9999997473787516356e-06 ;  /* 0x3727c5ac03037421 */ /* 0x000fc60000000000 */
[----:B------:R-:W0:Y:S08]  /*0210*/  MUFU.SQRT R14, R2 ;  /* 0x00000002000e7308 */ /* 0x000e300000002000 */
[----:B------:R1:W2:Y:S01]  /*0220*/  MUFU.SQRT R15, R3 ;  /* 0x00000003000f7308 */ /* 0x0002a20000002000 */
[C---:B0-----:R-:W-:Y:S02]  /*0230*/  FSETP.GT.AND P0, PT, R14.reuse, 8.50705917302346158658e+37, PT ;  /* 0x7e8000000e00780b */ /* 0x041fe40003f04000 */
[----:B------:R-:W-:Y:S01]  /*0240*/  FSETP.GEU.AND P2, PT, R14, 1.175494350822287508e-38, PT ;  /* 0x008000000e00780b */ /* 0x000fe20003f4e000 */
[----:B-1----:R-:W0:Y:S01]  /*0250*/  LDC.64 R2, c[0x0][0x240] ;  /* 0x00009000ff027b82 */ /* 0x002e220000000a00 */
[----:B--2---:R-:W-:-:S02]  /*0260*/  FSETP.GT.AND P1, PT, R15, 8.50705917302346158658e+37, PT ;  /* 0x7e8000000f00780b */ /* 0x004fc40003f24000 */
[----:B------:R-:W-:-:S07]  /*0270*/  FSETP.GEU.AND P3, PT, R15, 1.175494350822287508e-38, PT ;  /* 0x008000000f00780b */ /* 0x000fce0003f6e000 */
[----:B------:R-:W-:-:S04]  /*0280*/  @P0 FMUL R14, R14, 0.25 ;  /* 0x3e8000000e0e0820 */ /* 0x000fc80000400000 */
[----:B------:R-:W-:Y:S01]  /*0290*/  @!P2 FMUL R14, R14, 16777216 ;  /* 0x4b8000000e0ea820 */ /* 0x000fe20000400000 */
[----:B------:R-:W-:-:S04]  /*02a0*/  @P1 FMUL R15, R15, 0.25 ;  /* 0x3e8000000f0f1820 */ /* 0x000fc80000400000 */
[----:B------:R-:W-:Y:S01]  /*02b0*/  @!P3 FMUL R15, R15, 16777216 ;  /* 0x4b8000000f0fb820 */ /* 0x000fe20000400000 */
[----:B------:R-:W1:Y:S01]  /*02c0*/  MUFU.RCP R14, R14 ;  /* 0x0000000e000e7308 */ /* 0x000e620000001000 */
[----:B------:R-:W-:-:S07]  /*02d0*/  FSEL R17, R16, 1, P0 ;  /* 0x3f80000010117808 */ /* 0x000fce0000000000 */
[----:B------:R-:W2:Y:S01]  /*02e0*/  MUFU.RCP R15, R15 ;  /* 0x0000000f000f7308 */ /* 0x000ea20000001000 */
[----:B------:R-:W-:Y:S01]  /*02f0*/  FSEL R16, R16, 1, P1 ;  /* 0x3f80000010107808 */ /* 0x000fe20000800000 */
[----:B------:R-:W-:Y:S01]  /*0300*/  @!P2 FMUL R17, R17, 16777216 ;  /* 0x4b8000001111a820 */ /* 0x000fe20000400000 */
[----:B----4-:R-:W-:-:S03]  /*0310*/  FADD R4, R4, -R6 ;  /* 0x8000000604047221 */ /* 0x010fc60000000000 */
[----:B------:R-:W-:Y:S01]  /*0320*/  @!P3 FMUL R16, R16, 16777216 ;  /* 0x4b8000001010b820 */ /* 0x000fe20000400000 */
[----:B-1----:R-:W-:Y:S01]  /*0330*/  FMUL R17, R14, R17 ;  /* 0x000000110e117220 */ /* 0x002fe20000400000 */
[----:B------:R-:W-:-:S03]  /*0340*/  FADD R5, R5, -R7 ;  /* 0x8000000705057221 */ /* 0x000fc60000000000 */
[----:B------:R-:W-:Y:S01]  /*0350*/  FMUL R17, R4, R17 ;  /* 0x0000001104117220 */ /* 0x000fe20000400000 */
[----:B--2---:R-:W-:-:S03]  /*0360*/  FMUL R16, R15, R16 ;  /* 0x000000100f107220 */ /* 0x004fc60000400000 */
[----:B-----5:R-:W-:Y:S01]  /*0370*/  FFMA R17, R8, R17, R10 ;  /* 0x0000001108117223 */ /* 0x020fe2000000000a */
[----:B------:R-:W-:-:S04]  /*0380*/  FMUL R16, R5, R16 ;  /* 0x0000001005107220 */ /* 0x000fc80000400000 */
[----:B------:R-:W-:Y:S01]  /*0390*/  FFMA R16, R9, R16, R11 ;  /* 0x0000001009107223 */ /* 0x000fe2000000000b */
[----:B---3--:R-:W-:Y:S01]  /*03a0*/  FSETP.GEU.AND P0, PT, R17, -R12, PT ;  /* 0x8000000c1100720b */ /* 0x008fe20003f0e000 */
[----:B------:R-:W-:Y:S02]  /*03b0*/  FADD R12, R12, R17 ;  /* 0x000000110c0c7221 */ /* 0x000fe40000000000 */
[----:B------:R-:W-:Y:S01]  /*03c0*/  FADD R4, R13, R16 ;  /* 0x000000100d047221 */ /* 0x000fe20000000000 */
[----:B------:R-:W-:Y:S01]  /*03d0*/  FSETP.GEU.AND P1, PT, R16, -R13, PT ;  /* 0x8000000d1000720b */ /* 0x000fe20003f2e000 */
[----:B0-----:R-:W-:Y:S01]  /*03e0*/  IMAD.WIDE R2, R0, 0x4, R2 ;  /* 0x0000000400027825 */ /* 0x001fe200078e0202 */
[----:B------:R-:W-:Y:S02]  /*03f0*/  FSEL R12, R12, RZ, P0 ;  /* 0x000000ff0c0c7208 */ /* 0x000fe40000000000 */
[----:B------:R-:W-:-:S05]  /*0400*/  FSEL R13, R4, RZ, P1 ;  /* 0x000000ff040d7208 */ /* 0x000fca0000800000 */
[----:B------:R-:W-:Y:S01]  /*0410*/  STG.E.64 desc[UR4][R2.64], R12 ;  /* 0x0000000c02007986 */ /* 0x000fe2000c101b04 */
[----:B------:R-:W-:Y:S05]  /*0420*/  EXIT ;  /* 0x000000000000794d */ /* 0x000fea0003800000 */
.L_x_0:
[----:B------:R-:W-:-:S00]  /*0430*/  BRA `(.L_x_0) ;  /* 0xfffffffc00fc7947 */ /* 0x000fc0000383ffff */
[----:B------:R-:W-:-:S00]  /*0440*/  NOP ;  /* 0x0000000000007918 */ /* 0x000fc00000000000 */
        /* <DEDUP_REMOVED lines=11> */
.L_x_1:


//--------------------- .nv.global.init           --------------------------
	.section	.nv.global.init,"aw",@progbits
.nv.global.init:
	.type		_$_str,@object
	.size		_$_str,(_$_str_$_2 - _$_str)
_$_str:
        /*0000*/ 	.byte	0x5f, 0x5f, 0x43, 0x55, 0x44, 0x41, 0x5f, 0x46, 0x54, 0x5a, 0x00
	.type		_$_str_$_2,@object
	.size		_$_str_$_2,(.L_1 - _$_str_$_2)
_$_str_$_2:
        /*000b*/ 	.byte	0x5f, 0x5f, 0x43, 0x55, 0x44, 0x41, 0x5f, 0x50, 0x52, 0x45, 0x43, 0x5f, 0x53, 0x51, 0x52, 0x54
        /*001b*/ 	.byte	0x00
.L_1:


//--------------------- .nv.constant0.triton_poi_fused__native_batch_norm_legit_no_training_add_relu_22 --------------------------
	.section	.nv.constant0.triton_poi_fused__native_batch_norm_legit_no_training_add_relu_22,"a",@progbits
	.sectionflags	@""
	.align	4
.nv.constant0.triton_poi_fused__native_batch_norm_legit_no_training_add_relu_22:
	.zero		588
